	.headerflags	@"EF_CUDA_TEXMODE_UNIFIED EF_CUDA_64BIT_ADDRESS EF_CUDA_ACCELERATORS EF_CUDA_SM90 EF_CUDA_VIRTUAL_SM(EF_CUDA_SM90)"
	.elftype	@"ET_EXEC"


//--------------------- .nv.info                  --------------------------
	.section	.nv.info,"",@"SHT_CUDA_INFO"
	.align	4


	//----- nvinfo : EIATTR_REGCOUNT
	.align		4
        /*0000*/ 	.byte	0x04, 0x2f
        /*0002*/ 	.short	(.L_1 - .L_0)
	.align		4
.L_0:
        /*0004*/ 	.word	index@(triton_poi_fused_add_1)
        /*0008*/ 	.word	0x00000012


	//----- nvinfo : EIATTR_MIN_STACK_SIZE
	.align		4
.L_1:
        /*000c*/ 	.byte	0x04, 0x12
        /*000e*/ 	.short	(.L_3 - .L_2)
	.align		4
.L_2:
        /*0010*/ 	.word	index@(triton_poi_fused_add_1)
        /*0014*/ 	.word	0x00000000


	//----- nvinfo : EIATTR_FRAME_SIZE
	.align		4
.L_3:
        /*0018*/ 	.byte	0x04, 0x11
        /*001a*/ 	.short	(.L_5 - .L_4)
	.align		4
.L_4:
        /*001c*/ 	.word	index@(triton_poi_fused_add_1)
        /*0020*/ 	.word	0x00000000


	//----- nvinfo : EIATTR_MIN_STACK_SIZE
	.align		4
.L_5:
        /*0024*/ 	.byte	0x04, 0x12
        /*0026*/ 	.short	(.L_7 - .L_6)
	.align		4
.L_6:
        /*0028*/ 	.word	index@(triton_poi_fused_add_1)
        /*002c*/ 	.word	0x00000000
.L_7:


//--------------------- .nv.info.triton_poi_fused_add_1 --------------------------
	.section	.nv.info.triton_poi_fused_add_1,"",@"SHT_CUDA_INFO"
	.sectionflags	@""
	.align	4


	//----- nvinfo : EIATTR_CUDA_API_VERSION
	.align		4
        /*0000*/ 	.byte	0x04, 0x37
        /*0002*/ 	.short	(.L_9 - .L_8)
.L_8:
        /*0004*/ 	.word	0x0000007c


	//----- nvinfo : EIATTR_KPARAM_INFO
	.align		4
.L_9:
        /*0008*/ 	.byte	0x04, 0x17
        /*000a*/ 	.short	(.L_11 - .L_10)
.L_10:
        /*000c*/ 	.word	0x00000000
        /*0010*/ 	.short	0x0003
        /*0012*/ 	.short	0x0018
        /*0014*/ 	.byte	0x00, 0xf0, 0x11, 0x00


	//----- nvinfo : EIATTR_KPARAM_INFO
	.align		4
.L_11:
        /*0018*/ 	.byte	0x04, 0x17
        /*001a*/ 	.short	(.L_13 - .L_12)
.L_12:
        /*001c*/ 	.word	0x00000000
        /*0020*/ 	.short	0x0002
        /*0022*/ 	.short	0x0010
        /*0024*/ 	.byte	0x00, 0xf4, 0x21, 0x00


	//----- nvinfo : EIATTR_KPARAM_INFO
	.align		4
.L_13:
        /*0028*/ 	.byte	0x04, 0x17
        /*002a*/ 	.short	(.L_15 - .L_14)
.L_14:
        /*002c*/ 	.word	0x00000000
        /*0030*/ 	.short	0x0001
        /*0032*/ 	.short	0x0008
        /*0034*/ 	.byte	0x00, 0xf4, 0x21, 0x00


	//----- nvinfo : EIATTR_KPARAM_INFO
	.align		4
.L_15:
        /*0038*/ 	.byte	0x04, 0x17
        /*003a*/ 	.short	(.L_17 - .L_16)
.L_16:
        /*003c*/ 	.word	0x00000000
        /*0040*/ 	.short	0x0000
        /*0042*/ 	.short	0x0000
        /*0044*/ 	.byte	0x00, 0xf4, 0x21, 0x00


	//----- nvinfo : EIATTR_SPARSE_MMA_MASK
	.align		4
.L_17:
        /*0048*/ 	.byte	0x03, 0x50
        /*004a*/ 	.short	0x0000


	//----- nvinfo : EIATTR_MAXREG_COUNT
	.align		4
        /*004c*/ 	.byte	0x03, 0x1b
        /*004e*/ 	.short	0x00ff


	//----- nvinfo : EIATTR_EXIT_INSTR_OFFSETS
	.align		4
        /*0050*/ 	.byte	0x04, 0x1c
        /*0052*/ 	.short	(.L_19 - .L_18)


	//   ....[0]....
.L_18:
        /*0054*/ 	.word	0x000001d0


	//   ....[1]....
        /*0058*/ 	.word	0x000001f0


	//----- nvinfo : EIATTR_REQNTID
	.align		4
.L_19:
        /*005c*/ 	.byte	0x04, 0x10
        /*005e*/ 	.short	(.L_21 - .L_20)
.L_20:
        /*0060*/ 	.word	0x00000080
        /*0064*/ 	.word	0x00000001
        /*0068*/ 	.word	0x00000001


	//----- nvinfo : EIATTR_CBANK_PARAM_SIZE
	.align		4
.L_21:
        /*006c*/ 	.byte	0x03, 0x19
        /*006e*/ 	.short	0x001c


	//----- nvinfo : EIATTR_PARAM_CBANK
	.align		4
        /*0070*/ 	.byte	0x04, 0x0a
        /*0072*/ 	.short	(.L_23 - .L_22)
	.align		4
.L_22:
        /*0074*/ 	.word	index@(.nv.constant0.triton_poi_fused_add_1)
        /*0078*/ 	.short	0x0210
        /*007a*/ 	.short	0x001c


	//----- nvinfo : EIATTR_SW_WAR
	.align		4
.L_23:
        /*007c*/ 	.byte	0x04, 0x36
        /*007e*/ 	.short	(.L_25 - .L_24)
.L_24:
        /*0080*/ 	.word	0x00000008
.L_25:


//--------------------- .nv.callgraph             --------------------------
	.section	.nv.callgraph,"",@"SHT_CUDA_CALLGRAPH"
	.align	4
	.sectionentsize	8
	.align		4
        /*0000*/ 	.word	0x00000000
	.align		4
        /*0004*/ 	.word	0xffffffff
	.align		4
        /*0008*/ 	.word	0x00000000
	.align		4
        /*000c*/ 	.word	0xfffffffe
	.align		4
        /*0010*/ 	.word	0x00000000
	.align		4
        /*0014*/ 	.word	0xfffffffd
	.align		4
        /*0018*/ 	.word	0x00000000
	.align		4
        /*001c*/ 	.word	0xfffffffc


//--------------------- .text.triton_poi_fused_add_1 --------------------------
	.section	.text.triton_poi_fused_add_1,"ax",@progbits
	.align	128
        .global         triton_poi_fused_add_1
        .type           triton_poi_fused_add_1,@function
        .size           triton_poi_fused_add_1,(.L_x_1 - triton_poi_fused_add_1)
        .other          triton_poi_fused_add_1,@"STO_CUDA_ENTRY STV_DEFAULT"
triton_poi_fused_add_1:
.text.triton_poi_fused_add_1:
[----:B------:R-:W0:Y:S02]  /*0000*/  LDC R1, c[0x0][0x28] ;  /* 0x00000a00ff017b82 */ /* 0x000e240000000800 */
[----:B------:R-:W1:Y:S01]  /*0010*/  S2R R0, SR_TID.X ;  /* 0x0000000000007919 */ /* 0x000e620000002100 */
[----:B------:R-:W2:Y:S01]  /*0020*/  LDC.64 R6, c[0x0][0x220] ;  /* 0x00008800ff067b82 */ /* 0x000ea20000000a00 */
[----:B------:R-:W-:Y:S01]  /*0030*/  CS2R R12, SRZ ;  /* 0x00000000000c7805 */ /* 0x000fe2000001ff00 */
[----:B------:R-:W-:Y:S01]  /*0040*/  ULDC.64 UR4, c[0x0][0x208] ;  /* 0x0000820000047ab9 */ /* 0x000fe20000000a00 */
[----:B------:R-:W3:Y:S05]  /*0050*/  S2R R9, SR_CTAID.X ;  /* 0x0000000000097919 */ /* 0x000eea0000002500 */
[----:B------:R-:W4:Y:S08]  /*0060*/  LDC.64 R4, c[0x0][0x210] ;  /* 0x00008400ff047b82 */ /* 0x000f300000000a00 */
[----:B------:R-:W5:Y:S01]  /*0070*/  LDC.64 R2, c[0x0][0x218] ;  /* 0x00008600ff027b82 */ /* 0x000f620000000a00 */
[----:B-1----:R-:W-:Y:S01]  /*0080*/  IMAD.SHL.U32 R0, R0, 0x2, RZ ;  /* 0x0000000200007824 */ /* 0x002fe200078e00ff */
[----:B---3--:R-:W-:-:S04]  /*0090*/  SHF.R.S32.HI R8, RZ, 0x17, R9 ;  /* 0x00000017ff087819 */ /* 0x008fc80000011409 */
[----:B------:R-:W-:-:S04]  /*00a0*/  LOP3.LUT R0, R0, 0xfe, RZ, 0xc0, !PT ;  /* 0x000000fe00007812 */ /* 0x000fc800078ec0ff */
[----:B------:R-:W-:Y:S02]  /*00b0*/  LEA R9, R9, R0, 0x8 ;  /* 0x0000000009097211 */ /* 0x000fe400078e40ff */
[----:B------:R-:W-:Y:S02]  /*00c0*/  SGXT R0, R8, 0x1 ;  /* 0x000000010800781a */ /* 0x000fe40000000200 */
[C---:B------:R-:W-:Y:S01]  /*00d0*/  ISETP.GE.AND P0, PT, R9.reuse, 0x100, PT ;  /* 0x000001000900780c */ /* 0x040fe20003f06270 */
[----:B----4-:R-:W-:Y:S01]  /*00e0*/  IMAD.WIDE R4, R9, 0x4, R4 ;  /* 0x0000000409047825 */ /* 0x010fe200078e0204 */
[----:B------:R-:W-:-:S03]  /*00f0*/  LEA.HI R0, R0, R9, RZ, 0x2 ;  /* 0x0000000900007211 */ /* 0x000fc600078f10ff */
[----:B-----5:R-:W-:Y:S01]  /*0100*/  IMAD.WIDE R2, R9, 0x4, R2 ;  /* 0x0000000409027825 */ /* 0x020fe200078e0202 */
[----:B------:R-:W-:-:S05]  /*0110*/  LOP3.LUT R0, R0, 0xfffffffc, RZ, 0xc0, !PT ;  /* 0xfffffffc00007812 */ /* 0x000fca00078ec0ff */
[----:B------:R-:W-:-:S04]  /*0120*/  IMAD.IADD R11, R9, 0x1, -R0 ;  /* 0x00000001090b7824 */ /* 0x000fc800078e0a00 */
[----:B--2---:R-:W-:Y:S01]  /*0130*/  IMAD.WIDE R6, R11, 0x4, R6 ;  /* 0x000000040b067825 */ /* 0x004fe200078e0206 */
[----:B------:R-:W-:Y:S02]  /*0140*/  CS2R R10, SRZ ;  /* 0x00000000000a7805 */ /* 0x000fe4000001ff00 */
[----:B------:R-:W-:Y:S02]  /*0150*/  CS2R R8, SRZ ;  /* 0x0000000000087805 */ /* 0x000fe4000001ff00 */
[----:B------:R-:W2:Y:S04]  /*0160*/  @!P0 LDG.E.EL.64 R12, desc[UR4][R6.64] ;  /* 0x00000004060c8981 */ /* 0x000ea8000c2e1b00 */
[----:B------:R-:W2:Y:S04]  /*0170*/  @!P0 LDG.E.64 R10, desc[UR4][R4.64] ;  /* 0x00000004040a8981 */ /* 0x000ea8000c1e1b00 */
[----:B------:R-:W3:Y:S01]  /*0180*/  @!P0 LDG.E.64 R8, desc[UR4][R2.64] ;  /* 0x0000000402088981 */ /* 0x000ee2000c1e1b00 */
[----:B--2---:R-:W-:Y:S01]  /*0190*/  FADD R15, R12, R10 ;  /* 0x0000000a0c0f7221 */ /* 0x004fe20000000000 */
[----:B------:R-:W-:-:S03]  /*01a0*/  FADD R0, R13, R11 ;  /* 0x0000000b0d007221 */ /* 0x000fc60000000000 */
[----:B---3--:R-:W-:Y:S01]  /*01b0*/  FADD R8, R15, R8 ;  /* 0x000000080f087221 */ /* 0x008fe20000000000 */
[----:B------:R-:W-:Y:S01]  /*01c0*/  FADD R9, R0, R9 ;  /* 0x0000000900097221 */ /* 0x000fe20000000000 */
[----:B------:R-:W-:Y:S06]  /*01d0*/  @P0 EXIT ;  /* 0x000000000000094d */ /* 0x000fec0003800000 */
[----:B------:R-:W-:Y:S01]  /*01e0*/  STG.E.64 desc[UR4][R4.64], R8 ;  /* 0x0000000804007986 */ /* 0x000fe2000c101b04 */
[----:B------:R-:W-:Y:S05]  /*01f0*/  EXIT ;  /* 0x000000000000794d */ /* 0x000fea0003800000 */
.L_x_0:
[----:B------:R-:W-:-:S00]  /*0200*/  BRA `(.L_x_0) ;  /* 0xfffffffc00fc7947 */ /* 0x000fc0000383ffff */
[----:B------:R-:W-:-:S00]  /*0210*/  NOP ;  /* 0x0000000000007918 */ /* 0x000fc00000000000 */
        /* <DEDUP_REMOVED lines=14> */
.L_x_1:


//--------------------- .nv.constant0.triton_poi_fused_add_1 --------------------------
	.section	.nv.constant0.triton_poi_fused_add_1,"a",@progbits
	.sectionflags	@""
	.align	4
.nv.constant0.triton_poi_fused_add_1:
	.zero		556
